//
// Generated by NVIDIA NVVM Compiler
//
// Compiler Build ID: CL-36424714
// Cuda compilation tools, release 13.0, V13.0.88
// Based on NVVM 20.0.0
//

.version 9.0
.target sm_100
.address_size 64

	// .globl	_Z19gauss_seidel_kernelPdS_i
// _ZZ9reductionPdS_E4temp has been demoted

.visible .entry _Z19gauss_seidel_kernelPdS_i(
	.param .u64 .ptr .align 1 _Z19gauss_seidel_kernelPdS_i_param_0,
	.param .u64 .ptr .align 1 _Z19gauss_seidel_kernelPdS_i_param_1,
	.param .u32 _Z19gauss_seidel_kernelPdS_i_param_2
)
{
	.reg .pred 	%p<2>;
	.reg .b32 	%r<25>;
	.reg .b64 	%rd<9>;
	.reg .b64 	%fd<15>;

	ld.param.u64 	%rd1, [_Z19gauss_seidel_kernelPdS_i_param_0];
	ld.param.u64 	%rd2, [_Z19gauss_seidel_kernelPdS_i_param_1];
	ld.param.u32 	%r4, [_Z19gauss_seidel_kernelPdS_i_param_2];
	mov.u32 	%r5, %ntid.x;
	mov.u32 	%r6, %ctaid.x;
	mov.u32 	%r7, %tid.x;
	mad.lo.s32 	%r1, %r5, %r6, %r7;
	mov.u32 	%r8, %ntid.y;
	mov.u32 	%r9, %ctaid.y;
	mov.u32 	%r10, %tid.y;
	mad.lo.s32 	%r2, %r8, %r9, %r10;
	mov.u32 	%r11, %ntid.z;
	mov.u32 	%r12, %ctaid.z;
	mov.u32 	%r13, %tid.z;
	mad.lo.s32 	%r3, %r11, %r12, %r13;
	add.s32 	%r14, %r3, %r2;
	add.s32 	%r15, %r14, %r1;
	add.s32 	%r16, %r15, %r4;
	and.b32  	%r17, %r16, 1;
	setp.eq.b32 	%p1, %r17, 1;
	@%p1 bra 	$L__BB0_2;
	cvta.to.global.u64 	%rd3, %rd2;
	cvta.to.global.u64 	%rd4, %rd1;
	shl.b32 	%r18, %r3, 18;
	shl.b32 	%r19, %r2, 9;
	add.s32 	%r20, %r19, %r1;
	add.s32 	%r21, %r20, %r18;
	mul.wide.s32 	%rd5, %r21, 8;
	add.s64 	%rd6, %rd3, %rd5;
	ld.global.nc.f64 	%fd1, [%rd6];
	mad.lo.s32 	%r22, %r2, 514, %r1;
	mad.lo.s32 	%r23, %r3, 264196, %r22;
	add.s32 	%r24, %r23, 515;
	mul.wide.s32 	%rd7, %r24, 8;
	add.s64 	%rd8, %rd4, %rd7;
	ld.global.f64 	%fd2, [%rd8];
	add.f64 	%fd3, %fd1, %fd2;
	ld.global.f64 	%fd4, [%rd8+2109456];
	add.f64 	%fd5, %fd3, %fd4;
	ld.global.f64 	%fd6, [%rd8+2113560];
	add.f64 	%fd7, %fd5, %fd6;
	ld.global.f64 	%fd8, [%rd8+2113576];
	add.f64 	%fd9, %fd7, %fd8;
	ld.global.f64 	%fd10, [%rd8+2117680];
	add.f64 	%fd11, %fd9, %fd10;
	ld.global.f64 	%fd12, [%rd8+4227136];
	add.f64 	%fd13, %fd11, %fd12;
	div.rn.f64 	%fd14, %fd13, 0d4018000000000000;
	st.global.f64 	[%rd8+2113568], %fd14;
$L__BB0_2:
	ret;

}
	// .globl	_Z20residual_norm_kernelPdS_S_
.visible .entry _Z20residual_norm_kernelPdS_S_(
	.param .u64 .ptr .align 1 _Z20residual_norm_kernelPdS_S__param_0,
	.param .u64 .ptr .align 1 _Z20residual_norm_kernelPdS_S__param_1,
	.param .u64 .ptr .align 1 _Z20residual_norm_kernelPdS_S__param_2
)
{
	.reg .b32 	%r<20>;
	.reg .b64 	%rd<12>;
	.reg .b64 	%fd<17>;

	ld.param.u64 	%rd1, [_Z20residual_norm_kernelPdS_S__param_0];
	ld.param.u64 	%rd2, [_Z20residual_norm_kernelPdS_S__param_1];
	ld.param.u64 	%rd3, [_Z20residual_norm_kernelPdS_S__param_2];
	cvta.to.global.u64 	%rd4, %rd3;
	cvta.to.global.u64 	%rd5, %rd1;
	cvta.to.global.u64 	%rd6, %rd2;
	mov.u32 	%r1, %ntid.x;
	mov.u32 	%r2, %ctaid.x;
	mov.u32 	%r3, %tid.x;
	mad.lo.s32 	%r4, %r1, %r2, %r3;
	mov.u32 	%r5, %ntid.y;
	mov.u32 	%r6, %ctaid.y;
	mov.u32 	%r7, %tid.y;
	mad.lo.s32 	%r8, %r5, %r6, %r7;
	mov.u32 	%r9, %ntid.z;
	mov.u32 	%r10, %ctaid.z;
	mov.u32 	%r11, %tid.z;
	mad.lo.s32 	%r12, %r9, %r10, %r11;
	shl.b32 	%r13, %r12, 18;
	shl.b32 	%r14, %r8, 9;
	add.s32 	%r15, %r14, %r4;
	add.s32 	%r16, %r15, %r13;
	mul.wide.s32 	%rd7, %r16, 8;
	add.s64 	%rd8, %rd6, %rd7;
	ld.global.nc.f64 	%fd1, [%rd8];
	mad.lo.s32 	%r17, %r8, 514, %r4;
	mad.lo.s32 	%r18, %r12, 264196, %r17;
	add.s32 	%r19, %r18, 515;
	mul.wide.s32 	%rd9, %r19, 8;
	add.s64 	%rd10, %rd5, %rd9;
	ld.global.nc.f64 	%fd2, [%rd10];
	add.f64 	%fd3, %fd1, %fd2;
	ld.global.nc.f64 	%fd4, [%rd10+2109456];
	add.f64 	%fd5, %fd3, %fd4;
	ld.global.nc.f64 	%fd6, [%rd10+2113560];
	add.f64 	%fd7, %fd5, %fd6;
	ld.global.nc.f64 	%fd8, [%rd10+2113576];
	add.f64 	%fd9, %fd7, %fd8;
	ld.global.nc.f64 	%fd10, [%rd10+2117680];
	add.f64 	%fd11, %fd9, %fd10;
	ld.global.nc.f64 	%fd12, [%rd10+4227136];
	add.f64 	%fd13, %fd11, %fd12;
	ld.global.nc.f64 	%fd14, [%rd10+2113568];
	fma.rn.f64 	%fd15, %fd14, 0dC018000000000000, %fd13;
	mul.f64 	%fd16, %fd15, %fd15;
	add.s64 	%rd11, %rd4, %rd7;
	st.global.f64 	[%rd11], %fd16;
	bar.sync 	0;
	ret;

}
	// .globl	_Z9reductionPdS_
.visible .entry _Z9reductionPdS_(
	.param .u64 .ptr .align 1 _Z9reductionPdS__param_0,
	.param .u64 .ptr .align 1 _Z9reductionPdS__param_1
)
{
	.reg .pred 	%p<5>;
	.reg .b32 	%r<13>;
	.reg .b64 	%rd<9>;
	.reg .b64 	%fd<6>;
	// demoted variable
	.shared .align 8 .b8 _ZZ9reductionPdS_E4temp[4096];
	ld.param.u64 	%rd1, [_Z9reductionPdS__param_0];
	ld.param.u64 	%rd2, [_Z9reductionPdS__param_1];
	cvta.to.global.u64 	%rd3, %rd2;
	mov.u32 	%r1, %tid.x;
	mov.u32 	%r2, %ctaid.x;
	mov.u32 	%r12, %ntid.x;
	mad.lo.s32 	%r7, %r2, %r12, %r1;
	mul.wide.u32 	%rd4, %r7, 8;
	add.s64 	%rd5, %rd3, %rd4;
	ld.global.f64 	%fd1, [%rd5];
	shl.b32 	%r8, %r1, 3;
	mov.u32 	%r9, _ZZ9reductionPdS_E4temp;
	add.s32 	%r4, %r9, %r8;
	st.shared.f64 	[%r4], %fd1;
	setp.lt.u32 	%p1, %r12, 2;
	@%p1 bra 	$L__BB2_4;
$L__BB2_1:
	shr.u32 	%r6, %r12, 1;
	bar.sync 	0;
	setp.ge.u32 	%p2, %r1, %r6;
	@%p2 bra 	$L__BB2_3;
	shl.b32 	%r10, %r6, 3;
	add.s32 	%r11, %r4, %r10;
	ld.shared.f64 	%fd2, [%r11];
	ld.shared.f64 	%fd3, [%r4];
	add.f64 	%fd4, %fd2, %fd3;
	st.shared.f64 	[%r4], %fd4;
$L__BB2_3:
	setp.gt.u32 	%p3, %r12, 3;
	mov.u32 	%r12, %r6;
	@%p3 bra 	$L__BB2_1;
$L__BB2_4:
	setp.ne.s32 	%p4, %r1, 0;
	@%p4 bra 	$L__BB2_6;
	ld.shared.f64 	%fd5, [_ZZ9reductionPdS_E4temp];
	cvta.to.global.u64 	%rd6, %rd1;
	mul.wide.u32 	%rd7, %r2, 8;
	add.s64 	%rd8, %rd6, %rd7;
	st.global.f64 	[%rd8], %fd5;
$L__BB2_6:
	ret;

}


// ===== COMPILED SASS (sm_100) =====

	.target	sm_100

	.elftype	@"ET_EXEC"


//--------------------- .note.nv.tkinfo           --------------------------
	.section	.note.nv.tkinfo,"",@"SHT_NOTE"
	.sectionflags	@"SHF_NOTE_NV_TKINFO"
	.tkinfo
        /*0018*/ 	.word	0x00000002
        /*0030*/ 	.string	""
        /*0030*/ 	.string	"ptxas"
        /*0030*/ 	.string	"Cuda compilation tools, release 13.0, V13.0.88"
        /*0030*/ 	.string	"Build cuda_13.0.r13.0/compiler.36424714_0"
        /*0030*/ 	.string	"-arch sm_100 -m 64 "



//--------------------- .note.nv.cuinfo           --------------------------
	.section	.note.nv.cuinfo,"",@"SHT_NOTE"
	.sectionflags	@"SHF_NOTE_NV_CUINFO"
        /*0018*/ 	.short	0x0002
        /*001a*/ 	.short	0x0064
        /*001c*/ 	.short	0x0082
	.zero		2


//--------------------- .nv.info                  --------------------------
	.section	.nv.info,"",@"SHT_CUDA_INFO"
	.align	4


	//----- nvinfo : EIATTR_REGCOUNT
	.align		4
        /*0000*/ 	.byte	0x04, 0x2f
        /*0002*/ 	.short	(.L_1 - .L_0)
	.align		4
.L_0:
        /*0004*/ 	.word	index@(_Z19gauss_seidel_kernelPdS_i)
        /*0008*/ 	.word	0x00000018


	//----- nvinfo : EIATTR_FRAME_SIZE
	.align		4
.L_1:
        /*000c*/ 	.byte	0x04, 0x11
        /*000e*/ 	.short	(.L_3 - .L_2)
	.align		4
.L_2:
        /*0010*/ 	.word	index@($__internal_0_$__cuda_sm20_div_rn_f64_full)
        /*0014*/ 	.word	0x00000000


	//----- nvinfo : EIATTR_FRAME_SIZE
	.align		4
.L_3:
        /*0018*/ 	.byte	0x04, 0x11
        /*001a*/ 	.short	(.L_5 - .L_4)
	.align		4
.L_4:
        /*001c*/ 	.word	index@(_Z19gauss_seidel_kernelPdS_i)
        /*0020*/ 	.word	0x00000000


	//----- nvinfo : EIATTR_REGCOUNT
	.align		4
.L_5:
        /*0024*/ 	.byte	0x04, 0x2f
        /*0026*/ 	.short	(.L_7 - .L_6)
	.align		4
.L_6:
        /*0028*/ 	.word	index@(_Z20residual_norm_kernelPdS_S_)
        /*002c*/ 	.word	0x00000016


	//----- nvinfo : EIATTR_FRAME_SIZE
	.align		4
.L_7:
        /*0030*/ 	.byte	0x04, 0x11
        /*0032*/ 	.short	(.L_9 - .L_8)
	.align		4
.L_8:
        /*0034*/ 	.word	index@(_Z20residual_norm_kernelPdS_S_)
        /*0038*/ 	.word	0x00000000


	//----- nvinfo : EIATTR_REGCOUNT
	.align		4
.L_9:
        /*003c*/ 	.byte	0x04, 0x2f
        /*003e*/ 	.short	(.L_11 - .L_10)
	.align		4
.L_10:
        /*0040*/ 	.word	index@(_Z9reductionPdS_)
        /*0044*/ 	.word	0x0000000d


	//----- nvinfo : EIATTR_FRAME_SIZE
	.align		4
.L_11:
        /*0048*/ 	.byte	0x04, 0x11
        /*004a*/ 	.short	(.L_13 - .L_12)
	.align		4
.L_12:
        /*004c*/ 	.word	index@(_Z9reductionPdS_)
        /*0050*/ 	.word	0x00000000


	//----- nvinfo : EIATTR_MIN_STACK_SIZE
	.align		4
.L_13:
        /*0054*/ 	.byte	0x04, 0x12
        /*0056*/ 	.short	(.L_15 - .L_14)
	.align		4
.L_14:
        /*0058*/ 	.word	index@(_Z9reductionPdS_)
        /*005c*/ 	.word	0x00000000


	//----- nvinfo : EIATTR_MIN_STACK_SIZE
	.align		4
.L_15:
        /*0060*/ 	.byte	0x04, 0x12
        /*0062*/ 	.short	(.L_17 - .L_16)
	.align		4
.L_16:
        /*0064*/ 	.word	index@(_Z20residual_norm_kernelPdS_S_)
        /*0068*/ 	.word	0x00000000


	//----- nvinfo : EIATTR_MIN_STACK_SIZE
	.align		4
.L_17:
        /*006c*/ 	.byte	0x04, 0x12
        /*006e*/ 	.short	(.L_19 - .L_18)
	.align		4
.L_18:
        /*0070*/ 	.word	index@(_Z19gauss_seidel_kernelPdS_i)
        /*0074*/ 	.word	0x00000000
.L_19:


//--------------------- .nv.compat                --------------------------
	.section	.nv.compat,"",@"SHT_CUDA_COMPAT_INFO"
	.align	4
        /*0000*/ 	.byte	0x02, 0x09, 0x00, 0x00, 0x02, 0x02, 0x01, 0x00, 0x02, 0x05, 0x05, 0x00, 0x03, 0x07, 0x01, 0x01
        /*0010*/ 	.byte	0x02, 0x03, 0x00, 0x00, 0x02, 0x06, 0x01, 0x00, 0x04, 0x0b, 0x08, 0x00, 0x01, 0x00, 0x00, 0x00
        /*0020*/ 	.byte	0x00, 0x00, 0x00, 0x00


//--------------------- .nv.info._Z9reductionPdS_ --------------------------
	.section	.nv.info._Z9reductionPdS_,"",@"SHT_CUDA_INFO"
	.sectionflags	@""
	.align	4


	//----- nvinfo : EIATTR_CUDA_API_VERSION
	.align		4
        /*0000*/ 	.byte	0x04, 0x37
        /*0002*/ 	.short	(.L_21 - .L_20)
.L_20:
        /*0004*/ 	.word	0x00000082


	//----- nvinfo : EIATTR_KPARAM_INFO
	.align		4
.L_21:
        /*0008*/ 	.byte	0x04, 0x17
        /*000a*/ 	.short	(.L_23 - .L_22)
.L_22:
        /*000c*/ 	.word	0x00000000
        /*0010*/ 	.short	0x0001
        /*0012*/ 	.short	0x0008
        /*0014*/ 	.byte	0x00, 0xf5, 0x21, 0x00


	//----- nvinfo : EIATTR_KPARAM_INFO
	.align		4
.L_23:
        /*0018*/ 	.byte	0x04, 0x17
        /*001a*/ 	.short	(.L_25 - .L_24)
.L_24:
        /*001c*/ 	.word	0x00000000
        /*0020*/ 	.short	0x0000
        /*0022*/ 	.short	0x0000
        /*0024*/ 	.byte	0x00, 0xf5, 0x21, 0x00


	//----- nvinfo : EIATTR_SPARSE_MMA_MASK
	.align		4
.L_25:
        /*0028*/ 	.byte	0x03, 0x50
        /*002a*/ 	.short	0x0000


	//----- nvinfo : EIATTR_MAXREG_COUNT
	.align		4
        /*002c*/ 	.byte	0x03, 0x1b
        /*002e*/ 	.short	0x00ff


	//----- nvinfo : EIATTR_NUM_BARRIERS
	.align		4
        /*0030*/ 	.byte	0x02, 0x4c
        /*0032*/ 	.byte	0x01
	.zero		1


	//----- nvinfo : EIATTR_MERCURY_ISA_VERSION
	.align		4
        /*0034*/ 	.byte	0x03, 0x5f
        /*0036*/ 	.short	0x0101


	//----- nvinfo : EIATTR_VRC_CTA_INIT_COUNT
	.align		4
        /*0038*/ 	.byte	0x02, 0x4a
	.zero		1
	.zero		1


	//----- nvinfo : EIATTR_EXIT_INSTR_OFFSETS
	.align		4
        /*003c*/ 	.byte	0x04, 0x1c
        /*003e*/ 	.short	(.L_27 - .L_26)


	//   ....[0]....
.L_26:
        /*0040*/ 	.word	0x000001d0


	//   ....[1]....
        /*0044*/ 	.word	0x00000250


	//----- nvinfo : EIATTR_CBANK_PARAM_SIZE
	.align		4
.L_27:
        /*0048*/ 	.byte	0x03, 0x19
        /*004a*/ 	.short	0x0010


	//----- nvinfo : EIATTR_PARAM_CBANK
	.align		4
        /*004c*/ 	.byte	0x04, 0x0a
        /*004e*/ 	.short	(.L_29 - .L_28)
	.align		4
.L_28:
        /*0050*/ 	.word	index@(.nv.constant0._Z9reductionPdS_)
        /*0054*/ 	.short	0x0380
        /*0056*/ 	.short	0x0010


	//----- nvinfo : EIATTR_SW_WAR
	.align		4
.L_29:
        /*0058*/ 	.byte	0x04, 0x36
        /*005a*/ 	.short	(.L_31 - .L_30)
.L_30:
        /*005c*/ 	.word	0x00000008
.L_31:


//--------------------- .nv.info._Z20residual_norm_kernelPdS_S_ --------------------------
	.section	.nv.info._Z20residual_norm_kernelPdS_S_,"",@"SHT_CUDA_INFO"
	.sectionflags	@""
	.align	4


	//----- nvinfo : EIATTR_CUDA_API_VERSION
	.align		4
        /*0000*/ 	.byte	0x04, 0x37
        /*0002*/ 	.short	(.L_33 - .L_32)
.L_32:
        /*0004*/ 	.word	0x00000082


	//----- nvinfo : EIATTR_KPARAM_INFO
	.align		4
.L_33:
        /*0008*/ 	.byte	0x04, 0x17
        /*000a*/ 	.short	(.L_35 - .L_34)
.L_34:
        /*000c*/ 	.word	0x00000000
        /*0010*/ 	.short	0x0002
        /*0012*/ 	.short	0x0010
        /*0014*/ 	.byte	0x00, 0xf5, 0x21, 0x00


	//----- nvinfo : EIATTR_KPARAM_INFO
	.align		4
.L_35:
        /*0018*/ 	.byte	0x04, 0x17
        /*001a*/ 	.short	(.L_37 - .L_36)
.L_36:
        /*001c*/ 	.word	0x00000000
        /*0020*/ 	.short	0x0001
        /*0022*/ 	.short	0x0008
        /*0024*/ 	.byte	0x00, 0xf5, 0x21, 0x00


	//----- nvinfo : EIATTR_KPARAM_INFO
	.align		4
.L_37:
        /*0028*/ 	.byte	0x04, 0x17
        /*002a*/ 	.short	(.L_39 - .L_38)
.L_38:
        /*002c*/ 	.word	0x00000000
        /*0030*/ 	.short	0x0000
        /*0032*/ 	.short	0x0000
        /*0034*/ 	.byte	0x00, 0xf5, 0x21, 0x00


	//----- nvinfo : EIATTR_SPARSE_MMA_MASK
	.align		4
.L_39:
        /*0038*/ 	.byte	0x03, 0x50
        /*003a*/ 	.short	0x0000


	//----- nvinfo : EIATTR_MAXREG_COUNT
	.align		4
        /*003c*/ 	.byte	0x03, 0x1b
        /*003e*/ 	.short	0x00ff


	//----- nvinfo : EIATTR_NUM_BARRIERS
	.align		4
        /*0040*/ 	.byte	0x02, 0x4c
        /*0042*/ 	.byte	0x01
	.zero		1


	//----- nvinfo : EIATTR_MERCURY_ISA_VERSION
	.align		4
        /*0044*/ 	.byte	0x03, 0x5f
        /*0046*/ 	.short	0x0101


	//----- nvinfo : EIATTR_VRC_CTA_INIT_COUNT
	.align		4
        /*0048*/ 	.byte	0x02, 0x4a
	.zero		1
	.zero		1


	//----- nvinfo : EIATTR_EXIT_INSTR_OFFSETS
	.align		4
        /*004c*/ 	.byte	0x04, 0x1c
        /*004e*/ 	.short	(.L_41 - .L_40)


	//   ....[0]....
.L_40:
        /*0050*/ 	.word	0x000002b0


	//----- nvinfo : EIATTR_CBANK_PARAM_SIZE
	.align		4
.L_41:
        /*0054*/ 	.byte	0x03, 0x19
        /*0056*/ 	.short	0x0018


	//----- nvinfo : EIATTR_PARAM_CBANK
	.align		4
        /*0058*/ 	.byte	0x04, 0x0a
        /*005a*/ 	.short	(.L_43 - .L_42)
	.align		4
.L_42:
        /*005c*/ 	.word	index@(.nv.constant0._Z20residual_norm_kernelPdS_S_)
        /*0060*/ 	.short	0x0380
        /*0062*/ 	.short	0x0018


	//----- nvinfo : EIATTR_SW_WAR
	.align		4
.L_43:
        /*0064*/ 	.byte	0x04, 0x36
        /*0066*/ 	.short	(.L_45 - .L_44)
.L_44:
        /*0068*/ 	.word	0x00000008
.L_45:


//--------------------- .nv.info._Z19gauss_seidel_kernelPdS_i --------------------------
	.section	.nv.info._Z19gauss_seidel_kernelPdS_i,"",@"SHT_CUDA_INFO"
	.sectionflags	@""
	.align	4


	//----- nvinfo : EIATTR_CUDA_API_VERSION
	.align		4
        /*0000*/ 	.byte	0x04, 0x37
        /*0002*/ 	.short	(.L_47 - .L_46)
.L_46:
        /*0004*/ 	.word	0x00000082


	//----- nvinfo : EIATTR_KPARAM_INFO
	.align		4
.L_47:
        /*0008*/ 	.byte	0x04, 0x17
        /*000a*/ 	.short	(.L_49 - .L_48)
.L_48:
        /*000c*/ 	.word	0x00000000
        /*0010*/ 	.short	0x0002
        /*0012*/ 	.short	0x0010
        /*0014*/ 	.byte	0x00, 0xf0, 0x11, 0x00


	//----- nvinfo : EIATTR_KPARAM_INFO
	.align		4
.L_49:
        /*0018*/ 	.byte	0x04, 0x17
        /*001a*/ 	.short	(.L_51 - .L_50)
.L_50:
        /*001c*/ 	.word	0x00000000
        /*0020*/ 	.short	0x0001
        /*0022*/ 	.short	0x0008
        /*0024*/ 	.byte	0x00, 0xf5, 0x21, 0x00


	//----- nvinfo : EIATTR_KPARAM_INFO
	.align		4
.L_51:
        /*0028*/ 	.byte	0x04, 0x17
        /*002a*/ 	.short	(.L_53 - .L_52)
.L_52:
        /*002c*/ 	.word	0x00000000
        /*0030*/ 	.short	0x0000
        /*0032*/ 	.short	0x0000
        /*0034*/ 	.byte	0x00, 0xf5, 0x21, 0x00


	//----- nvinfo : EIATTR_SPARSE_MMA_MASK
	.align		4
.L_53:
        /*0038*/ 	.byte	0x03, 0x50
        /*003a*/ 	.short	0x0000


	//----- nvinfo : EIATTR_MAXREG_COUNT
	.align		4
        /*003c*/ 	.byte	0x03, 0x1b
        /*003e*/ 	.short	0x00ff


	//----- nvinfo : EIATTR_MERCURY_ISA_VERSION
	.align		4
        /*0040*/ 	.byte	0x03, 0x5f
        /*0042*/ 	.short	0x0101


	//----- nvinfo : EIATTR_VRC_CTA_INIT_COUNT
	.align		4
        /*0044*/ 	.byte	0x02, 0x4a
	.zero		1
	.zero		1


	//----- nvinfo : EIATTR_EXIT_INSTR_OFFSETS
	.align		4
        /*0048*/ 	.byte	0x04, 0x1c
        /*004a*/ 	.short	(.L_55 - .L_54)


	//   ....[0]....
.L_54:
        /*004c*/ 	.word	0x00000120


	//   ....[1]....
        /*0050*/ 	.word	0x00000410


	//----- nvinfo : EIATTR_CRS_STACK_SIZE
	.align		4
.L_55:
        /*0054*/ 	.byte	0x04, 0x1e
        /*0056*/ 	.short	(.L_57 - .L_56)
.L_56:
        /*0058*/ 	.word	0x00000000


	//----- nvinfo : EIATTR_CBANK_PARAM_SIZE
	.align		4
.L_57:
        /*005c*/ 	.byte	0x03, 0x19
        /*005e*/ 	.short	0x0014


	//----- nvinfo : EIATTR_PARAM_CBANK
	.align		4
        /*0060*/ 	.byte	0x04, 0x0a
        /*0062*/ 	.short	(.L_59 - .L_58)
	.align		4
.L_58:
        /*0064*/ 	.word	index@(.nv.constant0._Z19gauss_seidel_kernelPdS_i)
        /*0068*/ 	.short	0x0380
        /*006a*/ 	.short	0x0014


	//----- nvinfo : EIATTR_SW_WAR
	.align		4
.L_59:
        /*006c*/ 	.byte	0x04, 0x36
        /*006e*/ 	.short	(.L_61 - .L_60)
.L_60:
        /*0070*/ 	.word	0x00000008
.L_61:


//--------------------- .nv.callgraph             --------------------------
	.section	.nv.callgraph,"",@"SHT_CUDA_CALLGRAPH"
	.align	4
	.sectionentsize	8
	.align		4
        /*0000*/ 	.word	0x00000000
	.align		4
        /*0004*/ 	.word	0xffffffff
	.align		4
        /*0008*/ 	.word	0x00000000
	.align		4
        /*000c*/ 	.word	0xfffffffe
	.align		4
        /*0010*/ 	.word	0x00000000
	.align		4
        /*0014*/ 	.word	0xfffffffd
	.align		4
        /*0018*/ 	.word	0x00000000
	.align		4
        /*001c*/ 	.word	0xfffffffc


//--------------------- .text._Z9reductionPdS_    --------------------------
	.section	.text._Z9reductionPdS_,"ax",@progbits
	.align	128
        .global         _Z9reductionPdS_
        .type           _Z9reductionPdS_,@function
        .size           _Z9reductionPdS_,(.L_x_12 - _Z9reductionPdS_)
        .other          _Z9reductionPdS_,@"STO_CUDA_ENTRY STV_DEFAULT"
_Z9reductionPdS_:
.text._Z9reductionPdS_:
[----:B------:R-:W-:Y:S01]  /*0000*/  LDC R1, c[0x0][0x37c] ;  /* 0x0000df00ff017b82 */ /* 0x000fe20000000800 */
[----:B------:R-:W0:Y:S07]  /*0010*/  S2R R8, SR_TID.X ;  /* 0x0000000000087919 */ /* 0x000e2e0000002100 */
[----:B------:R-:W1:Y:S01]  /*0020*/  LDC.64 R2, c[0x0][0x388] ;  /* 0x0000e200ff027b82 */ /* 0x000e620000000a00 */
[----:B------:R-:W0:Y:S01]  /*0030*/  LDCU UR8, c[0x0][0x360] ;  /* 0x00006c00ff0877ac */ /* 0x000e220008000800 */
[----:B------:R-:W0:Y:S01]  /*0040*/  S2R R9, SR_CTAID.X ;  /* 0x0000000000097919 */ /* 0x000e220000002500 */
[----:B------:R-:W2:Y:S01]  /*0050*/  LDCU.64 UR6, c[0x0][0x358] ;  /* 0x00006b00ff0677ac */ /* 0x000ea20008000a00 */
[----:B0-----:R-:W-:-:S04]  /*0060*/  IMAD R5, R9, UR8, R8 ;  /* 0x0000000809057c24 */ /* 0x001fc8000f8e0208 */
[----:B-1----:R-:W-:-:S06]  /*0070*/  IMAD.WIDE.U32 R2, R5, 0x8, R2 ;  /* 0x0000000805027825 */ /* 0x002fcc00078e0002 */
[----:B--2---:R-:W2:Y:S01]  /*0080*/  LDG.E.64 R2, desc[UR6][R2.64] ;  /* 0x0000000602027981 */ /* 0x004ea2000c1e1b00 */
[----:B------:R-:W0:Y:S01]  /*0090*/  S2UR UR5, SR_CgaCtaId ;  /* 0x00000000000579c3 */ /* 0x000e220000008800 */
[----:B------:R-:W-:Y:S01]  /*00a0*/  UMOV UR4, 0x400 ;  /* 0x0000040000047882 */ /* 0x000fe20000000000 */
[----:B------:R-:W-:Y:S01]  /*00b0*/  UISETP.GE.U32.AND UP0, UPT, UR8, 0x2, UPT ;  /* 0x000000020800788c */ /* 0x000fe2000bf06070 */
[----:B------:R-:W-:Y:S01]  /*00c0*/  ISETP.NE.AND P0, PT, R8, RZ, PT ;  /* 0x000000ff0800720c */ /* 0x000fe20003f05270 */
[----:B0-----:R-:W-:-:S06]  /*00d0*/  ULEA UR4, UR5, UR4, 0x18 ;  /* 0x0000000405047291 */ /* 0x001fcc000f8ec0ff */
[----:B------:R-:W-:-:S05]  /*00e0*/  LEA R7, R8, UR4, 0x3 ;  /* 0x0000000408077c11 */ /* 0x000fca000f8e18ff */
[----:B--2---:R0:W-:Y:S01]  /*00f0*/  STS.64 [R7], R2 ;  /* 0x0000000207007388 */ /* 0x0041e20000000a00 */
[----:B------:R-:W-:Y:S05]  /*0100*/  BRA.U !UP0, `(.L_x_0) ;  /* 0x0000000108307547 */ /* 0x000fea000b800000 */
[----:B------:R-:W-:-:S07]  /*0110*/  IMAD.U32 R0, RZ, RZ, UR8 ;  /* 0x00000008ff007e24 */ /* 0x000fce000f8e00ff */
.L_x_1:
[----:B------:R-:W-:Y:S01]  /*0120*/  BAR.SYNC.DEFER_BLOCKING 0x0 ;  /* 0x0000000000007b1d */ /* 0x000fe20000010000 */
[----:B------:R-:W-:-:S04]  /*0130*/  SHF.R.U32.HI R10, RZ, 0x1, R0 ;  /* 0x00000001ff0a7819 */ /* 0x000fc80000011600 */
[----:B------:R-:W-:-:S13]  /*0140*/  ISETP.GE.U32.AND P1, PT, R8, R10, PT ;  /* 0x0000000a0800720c */ /* 0x000fda0003f26070 */
[----:B------:R-:W-:Y:S01]  /*0150*/  @!P1 LEA R6, R10, R7, 0x3 ;  /* 0x000000070a069211 */ /* 0x000fe200078e18ff */
[----:B------:R-:W-:Y:S04]  /*0160*/  @!P1 LDS.64 R4, [R7] ;  /* 0x0000000007049984 */ /* 0x000fe80000000a00 */
[----:B0-----:R-:W0:Y:S02]  /*0170*/  @!P1 LDS.64 R2, [R6] ;  /* 0x0000000006029984 */ /* 0x001e240000000a00 */
[----:B0-----:R-:W-:-:S07]  /*0180*/  @!P1 DADD R2, R2, R4 ;  /* 0x0000000002029229 */ /* 0x001fce0000000004 */
[----:B------:R1:W-:Y:S01]  /*0190*/  @!P1 STS.64 [R7], R2 ;  /* 0x0000000207009388 */ /* 0x0003e20000000a00 */
[----:B------:R-:W-:Y:S01]  /*01a0*/  ISETP.GT.U32.AND P1, PT, R0, 0x3, PT ;  /* 0x000000030000780c */ /* 0x000fe20003f24070 */
[----:B------:R-:W-:-:S12]  /*01b0*/  IMAD.MOV.U32 R0, RZ, RZ, R10 ;  /* 0x000000ffff007224 */ /* 0x000fd800078e000a */
[----:B-1----:R-:W-:Y:S05]  /*01c0*/  @P1 BRA `(.L_x_1) ;  /* 0xfffffffc00d41947 */ /* 0x002fea000383ffff */
.L_x_0:
[----:B------:R-:W-:Y:S05]  /*01d0*/  @P0 EXIT ;  /* 0x000000000000094d */ /* 0x000fea0003800000 */
[----:B------:R-:W1:Y:S01]  /*01e0*/  S2UR UR5, SR_CgaCtaId ;  /* 0x00000000000579c3 */ /* 0x000e620000008800 */
[----:B------:R-:W-:-:S07]  /*01f0*/  UMOV UR4, 0x400 ;  /* 0x0000040000047882 */ /* 0x000fce0000000000 */
[----:B------:R-:W2:Y:S01]  /*0200*/  LDC.64 R4, c[0x0][0x380] ;  /* 0x0000e000ff047b82 */ /* 0x000ea20000000a00 */
[----:B-1----:R-:W-:Y:S01]  /*0210*/  ULEA UR4, UR5, UR4, 0x18 ;  /* 0x0000000405047291 */ /* 0x002fe2000f8ec0ff */
[----:B--2---:R-:W-:-:S08]  /*0220*/  IMAD.WIDE.U32 R4, R9, 0x8, R4 ;  /* 0x0000000809047825 */ /* 0x004fd000078e0004 */
[----:B0-----:R-:W0:Y:S04]  /*0230*/  LDS.64 R2, [UR4] ;  /* 0x00000004ff027984 */ /* 0x001e280008000a00 */
[----:B0-----:R-:W-:Y:S01]  /*0240*/  STG.E.64 desc[UR6][R4.64], R2 ;  /* 0x0000000204007986 */ /* 0x001fe2000c101b06 */
[----:B------:R-:W-:Y:S05]  /*0250*/  EXIT ;  /* 0x000000000000794d */ /* 0x000fea0003800000 */
.L_x_2:
[----:B------:R-:W-:-:S00]  /*0260*/  BRA `(.L_x_2) ;  /* 0xfffffffc00fc7947 */ /* 0x000fc0000383ffff */
[----:B------:R-:W-:-:S00]  /*0270*/  NOP ;  /* 0x0000000000007918 */ /* 0x000fc00000000000 */
        /* <DEDUP_REMOVED lines=8> */
.L_x_12:


//--------------------- .text._Z20residual_norm_kernelPdS_S_ --------------------------
	.section	.text._Z20residual_norm_kernelPdS_S_,"ax",@progbits
	.align	128
        .global         _Z20residual_norm_kernelPdS_S_
        .type           _Z20residual_norm_kernelPdS_S_,@function
        .size           _Z20residual_norm_kernelPdS_S_,(.L_x_13 - _Z20residual_norm_kernelPdS_S_)
        .other          _Z20residual_norm_kernelPdS_S_,@"STO_CUDA_ENTRY STV_DEFAULT"
_Z20residual_norm_kernelPdS_S_:
.text._Z20residual_norm_kernelPdS_S_:
[----:B------:R-:W-:Y:S01]  /*0000*/  LDC R1, c[0x0][0x37c] ;  /* 0x0000df00ff017b82 */ /* 0x000fe20000000800 */
[----:B------:R-:W0:Y:S01]  /*0010*/  S2R R0, SR_CTAID.X ;  /* 0x0000000000007919 */ /* 0x000e220000002500 */
[----:B------:R-:W0:Y:S06]  /*0020*/  LDCU UR4, c[0x0][0x360] ;  /* 0x00006c00ff0477ac */ /* 0x000e2c0008000800 */
[----:B------:R-:W1:Y:S01]  /*0030*/  LDC.64 R4, c[0x0][0x388] ;  /* 0x0000e200ff047b82 */ /* 0x000e620000000a00 */
[----:B------:R-:W0:Y:S01]  /*0040*/  S2R R7, SR_TID.X ;  /* 0x0000000000077919 */ /* 0x000e220000002100 */
[----:B------:R-:W2:Y:S01]  /*0050*/  LDCU UR5, c[0x0][0x364] ;  /* 0x00006c80ff0577ac */ /* 0x000ea20008000800 */
[----:B------:R-:W2:Y:S01]  /*0060*/  S2R R6, SR_CTAID.Y ;  /* 0x0000000000067919 */ /* 0x000ea20000002600 */
[----:B------:R-:W3:Y:S04]  /*0070*/  LDCU UR6, c[0x0][0x368] ;  /* 0x00006d00ff0677ac */ /* 0x000ee80008000800 */
[----:B------:R-:W4:Y:S01]  /*0080*/  LDC.64 R2, c[0x0][0x380] ;  /* 0x0000e000ff027b82 */ /* 0x000f220000000a00 */
[----:B------:R-:W2:Y:S01]  /*0090*/  S2R R9, SR_TID.Y ;  /* 0x0000000000097919 */ /* 0x000ea20000002200 */
[----:B------:R-:W3:Y:S01]  /*00a0*/  S2R R8, SR_CTAID.Z ;  /* 0x0000000000087919 */ /* 0x000ee20000002700 */
[----:B------:R-:W3:Y:S01]  /*00b0*/  S2R R11, SR_TID.Z ;  /* 0x00000000000b7919 */ /* 0x000ee20000002300 */
[----:B0-----:R-:W-:-:S02]  /*00c0*/  IMAD R0, R0, UR4, R7 ;  /* 0x0000000400007c24 */ /* 0x001fc4000f8e0207 */
[----:B--2---:R-:W-:Y:S01]  /*00d0*/  IMAD R7, R6, UR5, R9 ;  /* 0x0000000506077c24 */ /* 0x004fe2000f8e0209 */
[----:B------:R-:W0:Y:S03]  /*00e0*/  LDCU.64 UR4, c[0x0][0x358] ;  /* 0x00006b00ff0477ac */ /* 0x000e260008000a00 */
[C---:B------:R-:W-:Y:S01]  /*00f0*/  IMAD R9, R7.reuse, 0x202, R0 ;  /* 0x0000020207097824 */ /* 0x040fe200078e0200 */
[----:B------:R-:W-:Y:S01]  /*0100*/  LEA R7, R7, R0, 0x9 ;  /* 0x0000000007077211 */ /* 0x000fe200078e48ff */
[----:B---3--:R-:W-:-:S04]  /*0110*/  IMAD R6, R8, UR6, R11 ;  /* 0x0000000608067c24 */ /* 0x008fc8000f8e020b */
[C---:B------:R-:W-:Y:S01]  /*0120*/  IMAD R9, R6.reuse, 0x40804, R9 ;  /* 0x0004080406097824 */ /* 0x040fe200078e0209 */
[----:B------:R-:W-:-:S04]  /*0130*/  LEA R0, R6, R7, 0x12 ;  /* 0x0000000706007211 */ /* 0x000fc800078e90ff */
[----:B------:R-:W-:Y:S01]  /*0140*/  IADD3 R9, PT, PT, R9, 0x203, RZ ;  /* 0x0000020309097810 */ /* 0x000fe20007ffe0ff */
[----:B-1----:R-:W-:-:S04]  /*0150*/  IMAD.WIDE R6, R0, 0x8, R4 ;  /* 0x0000000800067825 */ /* 0x002fc800078e0204 */
[----:B----4-:R-:W-:Y:S02]  /*0160*/  IMAD.WIDE R8, R9, 0x8, R2 ;  /* 0x0000000809087825 */ /* 0x010fe400078e0202 */
[----:B0-----:R-:W2:Y:S04]  /*0170*/  LDG.E.64.CONSTANT R6, desc[UR4][R6.64] ;  /* 0x0000000406067981 */ /* 0x001ea8000c1e9b00 */
[----:B------:R-:W2:Y:S04]  /*0180*/  LDG.E.64.CONSTANT R10, desc[UR4][R8.64] ;  /* 0x00000004080a7981 */ /* 0x000ea8000c1e9b00 */
[----:B------:R-:W3:Y:S04]  /*0190*/  LDG.E.64.CONSTANT R12, desc[UR4][R8.64+0x203010] ;  /* 0x20301004080c7981 */ /* 0x000ee8000c1e9b00 */
[----:B------:R-:W4:Y:S04]  /*01a0*/  LDG.E.64.CONSTANT R14, desc[UR4][R8.64+0x204018] ;  /* 0x20401804080e7981 */ /* 0x000f28000c1e9b00 */
[----:B------:R-:W5:Y:S04]  /*01b0*/  LDG.E.64.CONSTANT R16, desc[UR4][R8.64+0x204028] ;  /* 0x2040280408107981 */ /* 0x000f68000c1e9b00 */
[----:B------:R-:W5:Y:S04]  /*01c0*/  LDG.E.64.CONSTANT R18, desc[UR4][R8.64+0x205030] ;  /* 0x2050300408127981 */ /* 0x000f68000c1e9b00 */
[----:B------:R-:W5:Y:S04]  /*01d0*/  LDG.E.64.CONSTANT R2, desc[UR4][R8.64+0x408040] ;  /* 0x4080400408027981 */ /* 0x000f68000c1e9b00 */
[----:B------:R-:W5:Y:S01]  /*01e0*/  LDG.E.64.CONSTANT R4, desc[UR4][R8.64+0x204020] ;  /* 0x2040200408047981 */ /* 0x000f62000c1e9b00 */
[----:B--2---:R-:W-:Y:S01]  /*01f0*/  DADD R10, R6, R10 ;  /* 0x00000000060a7229 */ /* 0x004fe2000000000a */
[----:B------:R-:W0:Y:S07]  /*0200*/  LDC.64 R6, c[0x0][0x390] ;  /* 0x0000e400ff067b82 */ /* 0x000e2e0000000a00 */
[----:B---3--:R-:W-:-:S08]  /*0210*/  DADD R10, R10, R12 ;  /* 0x000000000a0a7229 */ /* 0x008fd0000000000c */
[----:B----4-:R-:W-:-:S08]  /*0220*/  DADD R10, R10, R14 ;  /* 0x000000000a0a7229 */ /* 0x010fd0000000000e */
[----:B-----5:R-:W-:-:S08]  /*0230*/  DADD R10, R10, R16 ;  /* 0x000000000a0a7229 */ /* 0x020fd00000000010 */
[----:B------:R-:W-:-:S08]  /*0240*/  DADD R10, R10, R18 ;  /* 0x000000000a0a7229 */ /* 0x000fd00000000012 */
[----:B------:R-:W-:-:S08]  /*0250*/  DADD R2, R10, R2 ;  /* 0x000000000a027229 */ /* 0x000fd00000000002 */
[----:B------:R-:W-:Y:S01]  /*0260*/  DFMA R2, R4, -6, R2 ;  /* 0xc01800000402782b */ /* 0x000fe20000000002 */
[----:B0-----:R-:W-:-:S07]  /*0270*/  IMAD.WIDE R4, R0, 0x8, R6 ;  /* 0x0000000800047825 */ /* 0x001fce00078e0206 */
[----:B------:R-:W-:-:S07]  /*0280*/  DMUL R2, R2, R2 ;  /* 0x0000000202027228 */ /* 0x000fce0000000000 */
[----:B------:R-:W-:Y:S01]  /*0290*/  STG.E.64 desc[UR4][R4.64], R2 ;  /* 0x0000000204007986 */ /* 0x000fe2000c101b04 */
[----:B------:R-:W-:Y:S06]  /*02a0*/  BAR.SYNC.DEFER_BLOCKING 0x0 ;  /* 0x0000000000007b1d */ /* 0x000fec0000010000 */
[----:B------:R-:W-:Y:S05]  /*02b0*/  EXIT ;  /* 0x000000000000794d */ /* 0x000fea0003800000 */
.L_x_3:
        /* <DEDUP_REMOVED lines=12> */
.L_x_13:


//--------------------- .text._Z19gauss_seidel_kernelPdS_i --------------------------
	.section	.text._Z19gauss_seidel_kernelPdS_i,"ax",@progbits
	.align	128
        .global         _Z19gauss_seidel_kernelPdS_i
        .type           _Z19gauss_seidel_kernelPdS_i,@function
        .size           _Z19gauss_seidel_kernelPdS_i,(.L_x_11 - _Z19gauss_seidel_kernelPdS_i)
        .other          _Z19gauss_seidel_kernelPdS_i,@"STO_CUDA_ENTRY STV_DEFAULT"
_Z19gauss_seidel_kernelPdS_i:
.text._Z19gauss_seidel_kernelPdS_i:
[----:B------:R-:W-:Y:S01]  /*0000*/  LDC R1, c[0x0][0x37c] ;  /* 0x0000df00ff017b82 */ /* 0x000fe20000000800 */
[----:B------:R-:W0:Y:S01]  /*0010*/  S2R R0, SR_CTAID.X ;  /* 0x0000000000007919 */ /* 0x000e220000002500 */
[----:B------:R-:W0:Y:S01]  /*0020*/  LDCU UR4, c[0x0][0x360] ;  /* 0x00006c00ff0477ac */ /* 0x000e220008000800 */
[----:B------:R-:W0:Y:S01]  /*0030*/  S2R R3, SR_TID.X ;  /* 0x0000000000037919 */ /* 0x000e220000002100 */
[----:B------:R-:W1:Y:S01]  /*0040*/  LDCU UR5, c[0x0][0x364] ;  /* 0x00006c80ff0577ac */ /* 0x000e620008000800 */
[----:B------:R-:W1:Y:S01]  /*0050*/  S2R R2, SR_CTAID.Y ;  /* 0x0000000000027919 */ /* 0x000e620000002600 */
[----:B------:R-:W2:Y:S01]  /*0060*/  LDCU UR6, c[0x0][0x368] ;  /* 0x00006d00ff0677ac */ /* 0x000ea20008000800 */
[----:B------:R-:W1:Y:S01]  /*0070*/  S2R R5, SR_TID.Y ;  /* 0x0000000000057919 */ /* 0x000e620000002200 */
[----:B------:R-:W3:Y:S01]  /*0080*/  LDCU UR7, c[0x0][0x390] ;  /* 0x00007200ff0777ac */ /* 0x000ee20008000800 */
[----:B------:R-:W2:Y:S01]  /*0090*/  S2R R4, SR_CTAID.Z ;  /* 0x0000000000047919 */ /* 0x000ea20000002700 */
[----:B------:R-:W2:Y:S01]  /*00a0*/  S2R R7, SR_TID.Z ;  /* 0x0000000000077919 */ /* 0x000ea20000002300 */
[----:B0-----:R-:W-:-:S02]  /*00b0*/  IMAD R0, R0, UR4, R3 ;  /* 0x0000000400007c24 */ /* 0x001fc4000f8e0203 */
[----:B-1----:R-:W-:Y:S02]  /*00c0*/  IMAD R3, R2, UR5, R5 ;  /* 0x0000000502037c24 */ /* 0x002fe4000f8e0205 */
[----:B--2---:R-:W-:-:S05]  /*00d0*/  IMAD R2, R4, UR6, R7 ;  /* 0x0000000604027c24 */ /* 0x004fca000f8e0207 */
[----:B------:R-:W-:-:S05]  /*00e0*/  IADD3 R4, PT, PT, R0, R2, R3 ;  /* 0x0000000200047210 */ /* 0x000fca0007ffe003 */
[----:B---3--:R-:W-:-:S05]  /*00f0*/  VIADD R4, R4, UR7 ;  /* 0x0000000704047c36 */ /* 0x008fca0008000000 */
[----:B------:R-:W-:-:S04]  /*0100*/  LOP3.LUT R4, R4, 0x1, RZ, 0xc0, !PT ;  /* 0x0000000104047812 */ /* 0x000fc800078ec0ff */
[----:B------:R-:W-:-:S13]  /*0110*/  ISETP.NE.U32.AND P0, PT, R4, 0x1, PT ;  /* 0x000000010400780c */ /* 0x000fda0003f05070 */
[----:B------:R-:W-:Y:S05]  /*0120*/  @!P0 EXIT ;  /* 0x000000000000894d */ /* 0x000fea0003800000 */
[----:B------:R-:W0:Y:S01]  /*0130*/  LDC.64 R14, c[0x0][0x388] ;  /* 0x0000e200ff0e7b82 */ /* 0x000e220000000a00 */
[----:B------:R-:W1:Y:S01]  /*0140*/  LDCU.64 UR4, c[0x0][0x358] ;  /* 0x00006b00ff0477ac */ /* 0x000e620008000a00 */
[C-C-:B------:R-:W-:Y:S02]  /*0150*/  IMAD R7, R3.reuse, 0x202, R0.reuse ;  /* 0x0000020203077824 */ /* 0x140fe400078e0200 */
[----:B------:R-:W-:Y:S02]  /*0160*/  IMAD R3, R3, 0x200, R0 ;  /* 0x0000020003037824 */ /* 0x000fe400078e0200 */
[C---:B------:R-:W-:Y:S02]  /*0170*/  IMAD R7, R2.reuse, 0x40804, R7 ;  /* 0x0004080402077824 */ /* 0x040fe400078e0207 */
[----:B------:R-:W2:Y:S01]  /*0180*/  LDC.64 R4, c[0x0][0x380] ;  /* 0x0000e000ff047b82 */ /* 0x000ea20000000a00 */
[----:B------:R-:W-:Y:S02]  /*0190*/  IMAD R3, R2, 0x40000, R3 ;  /* 0x0004000002037824 */ /* 0x000fe400078e0203 */
[----:B------:R-:W-:-:S02]  /*01a0*/  VIADD R7, R7, 0x203 ;  /* 0x0000020307077836 */ /* 0x000fc40000000000 */
[----:B0-----:R-:W-:-:S06]  /*01b0*/  IMAD.WIDE R14, R3, 0x8, R14 ;  /* 0x00000008030e7825 */ /* 0x001fcc00078e020e */
[----:B-1----:R-:W3:Y:S01]  /*01c0*/  LDG.E.64.CONSTANT R14, desc[UR4][R14.64] ;  /* 0x000000040e0e7981 */ /* 0x002ee2000c1e9b00 */
[----:B--2---:R-:W-:-:S05]  /*01d0*/  IMAD.WIDE R4, R7, 0x8, R4 ;  /* 0x0000000807047825 */ /* 0x004fca00078e0204 */
[----:B------:R-:W3:Y:S04]  /*01e0*/  LDG.E.64 R12, desc[UR4][R4.64] ;  /* 0x00000004040c7981 */ /* 0x000ee8000c1e1b00 */
[----:B------:R-:W2:Y:S04]  /*01f0*/  LDG.E.64 R18, desc[UR4][R4.64+0x203010] ;  /* 0x2030100404127981 */ /* 0x000ea8000c1e1b00 */
[----:B------:R-:W4:Y:S04]  /*0200*/  LDG.E.64 R20, desc[UR4][R4.64+0x204018] ;  /* 0x2040180404147981 */ /* 0x000f28000c1e1b00 */
[----:B------:R-:W5:Y:S04]  /*0210*/  LDG.E.64 R8, desc[UR4][R4.64+0x204028] ;  /* 0x2040280404087981 */ /* 0x000f68000c1e1b00 */
[----:B------:R-:W5:Y:S04]  /*0220*/  LDG.E.64 R6, desc[UR4][R4.64+0x205030] ;  /* 0x2050300404067981 */ /* 0x000f68000c1e1b00 */
[----:B------:R-:W5:Y:S01]  /*0230*/  LDG.E.64 R2, desc[UR4][R4.64+0x408040] ;  /* 0x4080400404027981 */ /* 0x000f62000c1e1b00 */
[----:B------:R-:W0:Y:S01]  /*0240*/  MUFU.RCP64H R11, 6 ;  /* 0x40180000000b7908 */ /* 0x000e220000001800 */
[----:B------:R-:W-:Y:S01]  /*0250*/  MOV R10, 0x1 ;  /* 0x00000001000a7802 */ /* 0x000fe20000000f00 */
[----:B------:R-:W-:Y:S01]  /*0260*/  BSSY.RECONVERGENT B0, `(.L_x_4) ;  /* 0x0000019000007945 */ /* 0x000fe20003800200 */
[----:B---3--:R-:W-:Y:S01]  /*0270*/  DADD R16, R14, R12 ;  /* 0x000000000e107229 */ /* 0x008fe2000000000c */
[----:B------:R-:W-:-:S02]  /*0280*/  IMAD.MOV.U32 R12, RZ, RZ, 0x0 ;  /* 0x00000000ff0c7424 */ /* 0x000fc400078e00ff */
[----:B------:R-:W-:-:S05]  /*0290*/  IMAD.MOV.U32 R13, RZ, RZ, 0x40180000 ;  /* 0x40180000ff0d7424 */ /* 0x000fca00078e00ff */
[----:B--2---:R-:W-:Y:S02]  /*02a0*/  DADD R16, R16, R18 ;  /* 0x0000000010107229 */ /* 0x004fe40000000012 */
[----:B0-----:R-:W-:-:S06]  /*02b0*/  DFMA R14, R10, -R12, 1 ;  /* 0x3ff000000a0e742b */ /* 0x001fcc000000080c */
[----:B----4-:R-:W-:Y:S02]  /*02c0*/  DADD R16, R16, R20 ;  /* 0x0000000010107229 */ /* 0x010fe40000000014 */
[----:B------:R-:W-:-:S06]  /*02d0*/  DFMA R14, R14, R14, R14 ;  /* 0x0000000e0e0e722b */ /* 0x000fcc000000000e */
[----:B-----5:R-:W-:Y:S02]  /*02e0*/  DADD R8, R16, R8 ;  /* 0x0000000010087229 */ /* 0x020fe40000000008 */
[----:B------:R-:W-:-:S06]  /*02f0*/  DFMA R14, R10, R14, R10 ;  /* 0x0000000e0a0e722b */ /* 0x000fcc000000000a */
[----:B------:R-:W-:Y:S02]  /*0300*/  DADD R6, R8, R6 ;  /* 0x0000000008067229 */ /* 0x000fe40000000006 */
[----:B------:R-:W-:-:S06]  /*0310*/  DFMA R12, R14, -R12, 1 ;  /* 0x3ff000000e0c742b */ /* 0x000fcc000000080c */
[----:B------:R-:W-:Y:S02]  /*0320*/  DADD R6, R6, R2 ;  /* 0x0000000006067229 */ /* 0x000fe40000000002 */
[----:B------:R-:W-:-:S08]  /*0330*/  DFMA R12, R14, R12, R14 ;  /* 0x0000000c0e0c722b */ /* 0x000fd0000000000e */
[----:B------:R-:W-:-:S08]  /*0340*/  DMUL R2, R6, R12 ;  /* 0x0000000c06027228 */ /* 0x000fd00000000000 */
[----:B------:R-:W-:-:S08]  /*0350*/  DFMA R8, R2, -6, R6 ;  /* 0xc01800000208782b */ /* 0x000fd00000000006 */
[----:B------:R-:W-:Y:S01]  /*0360*/  DFMA R2, R12, R8, R2 ;  /* 0x000000080c02722b */ /* 0x000fe20000000002 */
[----:B------:R-:W-:-:S09]  /*0370*/  FSETP.GEU.AND P1, PT, |R7|, 6.5827683646048100446e-37, PT ;  /* 0x036000000700780b */ /* 0x000fd20003f2e200 */
[----:B------:R-:W-:-:S05]  /*0380*/  FFMA R0, RZ, 2.375, R3 ;  /* 0x40180000ff007823 */ /* 0x000fca0000000003 */
[----:B------:R-:W-:-:S13]  /*0390*/  FSETP.GT.AND P0, PT, |R0|, 1.469367938527859385e-39, PT ;  /* 0x001000000000780b */ /* 0x000fda0003f04200 */
[----:B------:R-:W-:Y:S05]  /*03a0*/  @P0 BRA P1, `(.L_x_5) ;  /* 0x0000000000100947 */ /* 0x000fea0000800000 */
[----:B------:R-:W-:-:S07]  /*03b0*/  MOV R0, 0x3d0 ;  /* 0x000003d000007802 */ /* 0x000fce0000000f00 */
[----:B------:R-:W-:Y:S05]  /*03c0*/  CALL.REL.NOINC `($__internal_0_$__cuda_sm20_div_rn_f64_full) ;  /* 0x0000000000147944 */ /* 0x000fea0003c00000 */
[----:B------:R-:W-:Y:S02]  /*03d0*/  IMAD.MOV.U32 R2, RZ, RZ, R10 ;  /* 0x000000ffff027224 */ /* 0x000fe400078e000a */
[----:B------:R-:W-:-:S07]  /*03e0*/  IMAD.MOV.U32 R3, RZ, RZ, R11 ;  /* 0x000000ffff037224 */ /* 0x000fce00078e000b */
.L_x_5:
[----:B------:R-:W-:Y:S05]  /*03f0*/  BSYNC.RECONVERGENT B0 ;  /* 0x0000000000007941 */ /* 0x000fea0003800200 */
.L_x_4:
[----:B------:R-:W-:Y:S01]  /*0400*/  STG.E.64 desc[UR4][R4.64+0x204020], R2 ;  /* 0x2040200204007986 */ /* 0x000fe2000c101b04 */
[----:B------:R-:W-:Y:S05]  /*0410*/  EXIT ;  /* 0x000000000000794d */ /* 0x000fea0003800000 */
        .weak           $__internal_0_$__cuda_sm20_div_rn_f64_full
        .type           $__internal_0_$__cuda_sm20_div_rn_f64_full,@function
        .size           $__internal_0_$__cuda_sm20_div_rn_f64_full,(.L_x_11 - $__internal_0_$__cuda_sm20_div_rn_f64_full)
$__internal_0_$__cuda_sm20_div_rn_f64_full:
[----:B------:R-:W-:Y:S01]  /*0420*/  IMAD.MOV.U32 R3, RZ, RZ, 0x3ff80000 ;  /* 0x3ff80000ff037424 */ /* 0x000fe200078e00ff */
[----:B------:R-:W-:Y:S01]  /*0430*/  FSETP.GEU.AND P1, PT, |R7|, 1.469367938527859385e-39, PT ;  /* 0x001000000700780b */ /* 0x000fe20003f2e200 */
[----:B------:R-:W-:Y:S01]  /*0440*/  IMAD.MOV.U32 R2, RZ, RZ, 0x0 ;  /* 0x00000000ff027424 */ /* 0x000fe200078e00ff */
[----:B------:R-:W-:Y:S01]  /*0450*/  BSSY.RECONVERGENT B1, `(.L_x_6) ;  /* 0x0000048000017945 */ /* 0x000fe20003800200 */
[----:B------:R-:W0:Y:S01]  /*0460*/  MUFU.RCP64H R9, R3 ;  /* 0x0000000300097308 */ /* 0x000e220000001800 */
[----:B------:R-:W-:Y:S02]  /*0470*/  IMAD.MOV.U32 R8, RZ, RZ, 0x1 ;  /* 0x00000001ff087424 */ /* 0x000fe400078e00ff */
[----:B------:R-:W-:-:S05]  /*0480*/  IMAD.MOV.U32 R19, RZ, RZ, 0x40100000 ;  /* 0x40100000ff137424 */ /* 0x000fca00078e00ff */
[----:B------:R-:W-:Y:S01]  /*0490*/  IADD3 R21, PT, PT, R19, -0x1, RZ ;  /* 0xffffffff13157810 */ /* 0x000fe20007ffe0ff */
[----:B0-----:R-:W-:-:S08]  /*04a0*/  DFMA R10, R8, -R2, 1 ;  /* 0x3ff00000080a742b */ /* 0x001fd00000000802 */
[----:B------:R-:W-:Y:S01]  /*04b0*/  DFMA R12, R10, R10, R10 ;  /* 0x0000000a0a0c722b */ /* 0x000fe2000000000a */
[----:B------:R-:W-:Y:S02]  /*04c0*/  LOP3.LUT R10, R7, 0x7ff00000, RZ, 0xc0, !PT ;  /* 0x7ff00000070a7812 */ /* 0x000fe400078ec0ff */
[----:B------:R-:W-:Y:S02]  /*04d0*/  MOV R11, 0x1ca00000 ;  /* 0x1ca00000000b7802 */ /* 0x000fe40000000f00 */
[----:B------:R-:W-:Y:S01]  /*04e0*/  ISETP.GE.U32.AND P0, PT, R10, 0x40100000, PT ;  /* 0x401000000a00780c */ /* 0x000fe20003f06070 */
[----:B------:R-:W-:Y:S02]  /*04f0*/  IMAD.MOV.U32 R18, RZ, RZ, R10 ;  /* 0x000000ffff127224 */ /* 0x000fe400078e000a */
[----:B------:R-:W-:Y:S01]  /*0500*/  DFMA R14, R8, R12, R8 ;  /* 0x0000000c080e722b */ /* 0x000fe20000000008 */
[----:B------:R-:W-:Y:S01]  /*0510*/  SEL R11, R11, 0x63400000, !P0 ;  /* 0x634000000b0b7807 */ /* 0x000fe20004000000 */
[----:B------:R-:W-:-:S03]  /*0520*/  IMAD.MOV.U32 R8, RZ, RZ, R6 ;  /* 0x000000ffff087224 */ /* 0x000fc600078e0006 */
[C-C-:B------:R-:W-:Y:S02]  /*0530*/  @!P1 LOP3.LUT R12, R11.reuse, 0x80000000, R7.reuse, 0xf8, !PT ;  /* 0x800000000b0c9812 */ /* 0x140fe400078ef807 */
[----:B------:R-:W-:Y:S01]  /*0540*/  LOP3.LUT R9, R11, 0x800fffff, R7, 0xf8, !PT ;  /* 0x800fffff0b097812 */ /* 0x000fe200078ef807 */
[----:B------:R-:W-:Y:S01]  /*0550*/  DFMA R16, R14, -R2, 1 ;  /* 0x3ff000000e10742b */ /* 0x000fe20000000802 */
[----:B------:R-:W-:Y:S01]  /*0560*/  @!P1 LOP3.LUT R13, R12, 0x100000, RZ, 0xfc, !PT ;  /* 0x001000000c0d9812 */ /* 0x000fe200078efcff */
[----:B------:R-:W-:-:S06]  /*0570*/  @!P1 IMAD.MOV.U32 R12, RZ, RZ, RZ ;  /* 0x000000ffff0c9224 */ /* 0x000fcc00078e00ff */
[----:B------:R-:W-:Y:S02]  /*0580*/  @!P1 DFMA R8, R8, 2, -R12 ;  /* 0x400000000808982b */ /* 0x000fe4000000080c */
[----:B------:R-:W-:-:S08]  /*0590*/  DFMA R16, R14, R16, R14 ;  /* 0x000000100e10722b */ /* 0x000fd0000000000e */
[----:B------:R-:W-:Y:S01]  /*05a0*/  @!P1 LOP3.LUT R18, R9, 0x7ff00000, RZ, 0xc0, !PT ;  /* 0x7ff0000009129812 */ /* 0x000fe200078ec0ff */
[----:B------:R-:W-:-:S04]  /*05b0*/  DMUL R12, R16, R8 ;  /* 0x00000008100c7228 */ /* 0x000fc80000000000 */
[----:B------:R-:W-:-:S04]  /*05c0*/  VIADD R20, R18, 0xffffffff ;  /* 0xffffffff12147836 */ /* 0x000fc80000000000 */
[----:B------:R-:W-:Y:S01]  /*05d0*/  DFMA R14, R12, -R2, R8 ;  /* 0x800000020c0e722b */ /* 0x000fe20000000008 */
[----:B------:R-:W-:-:S04]  /*05e0*/  ISETP.GT.U32.AND P0, PT, R20, 0x7feffffe, PT ;  /* 0x7feffffe1400780c */ /* 0x000fc80003f04070 */
[----:B------:R-:W-:-:S03]  /*05f0*/  ISETP.GT.U32.OR P0, PT, R21, 0x7feffffe, P0 ;  /* 0x7feffffe1500780c */ /* 0x000fc60000704470 */
[----:B------:R-:W-:-:S10]  /*0600*/  DFMA R12, R16, R14, R12 ;  /* 0x0000000e100c722b */ /* 0x000fd4000000000c */
[----:B------:R-:W-:Y:S05]  /*0610*/  @P0 BRA `(.L_x_7) ;  /* 0x0000000000680947 */ /* 0x000fea0003800000 */
[----:B------:R-:W-:Y:S02]  /*0620*/  IMAD.MOV.U32 R7, RZ, RZ, 0x40100000 ;  /* 0x40100000ff077424 */ /* 0x000fe400078e00ff */
[----:B------:R-:W-:-:S03]  /*0630*/  IMAD.MOV.U32 R6, RZ, RZ, RZ ;  /* 0x000000ffff067224 */ /* 0x000fc600078e00ff */
[----:B------:R-:W-:-:S04]  /*0640*/  VIADDMNMX R10, R10, -R7, 0xb9600000, !PT ;  /* 0xb96000000a0a7446 */ /* 0x000fc80007800907 */
[----:B------:R-:W-:-:S05]  /*0650*/  VIMNMX R10, PT, PT, R10, 0x46a00000, PT ;  /* 0x46a000000a0a7848 */ /* 0x000fca0003fe0100 */
[----:B------:R-:W-:-:S04]  /*0660*/  IMAD.IADD R14, R10, 0x1, -R11 ;  /* 0x000000010a0e7824 */ /* 0x000fc800078e0a0b */
[----:B------:R-:W-:-:S06]  /*0670*/  VIADD R7, R14, 0x7fe00000 ;  /* 0x7fe000000e077836 */ /* 0x000fcc0000000000 */
[----:B------:R-:W-:-:S10]  /*0680*/  DMUL R10, R12, R6 ;  /* 0x000000060c0a7228 */ /* 0x000fd40000000000 */
[----:B------:R-:W-:-:S13]  /*0690*/  FSETP.GTU.AND P0, PT, |R11|, 1.469367938527859385e-39, PT ;  /* 0x001000000b00780b */ /* 0x000fda0003f0c200 */
[----:B------:R-:W-:Y:S05]  /*06a0*/  @P0 BRA `(.L_x_8) ;  /* 0x0000000000880947 */ /* 0x000fea0003800000 */
[----:B------:R-:W-:Y:S01]  /*06b0*/  DFMA R2, R12, -R2, R8 ;  /* 0x800000020c02722b */ /* 0x000fe20000000008 */
[----:B------:R-:W-:-:S09]  /*06c0*/  IMAD.MOV.U32 R6, RZ, RZ, RZ ;  /* 0x000000ffff067224 */ /* 0x000fd200078e00ff */
[C---:B------:R-:W-:Y:S02]  /*06d0*/  FSETP.NEU.AND P0, PT, R3.reuse, RZ, PT ;  /* 0x000000ff0300720b */ /* 0x040fe40003f0d000 */
[----:B------:R-:W-:-:S04]  /*06e0*/  LOP3.LUT R2, R3, 0x40180000, RZ, 0x3c, !PT ;  /* 0x4018000003027812 */ /* 0x000fc800078e3cff */
[----:B------:R-:W-:-:S04]  /*06f0*/  LOP3.LUT R9, R2, 0x80000000, RZ, 0xc0, !PT ;  /* 0x8000000002097812 */ /* 0x000fc800078ec0ff */
[----:B------:R-:W-:-:S03]  /*0700*/  LOP3.LUT R7, R9, R7, RZ, 0xfc, !PT ;  /* 0x0000000709077212 */ /* 0x000fc600078efcff */
[----:B------:R-:W-:Y:S05]  /*0710*/  @!P0 BRA `(.L_x_8) ;  /* 0x00000000006c8947 */ /* 0x000fea0003800000 */
[----:B------:R-:W-:Y:S01]  /*0720*/  IADD3 R3, PT, PT, -R14, RZ, RZ ;  /* 0x000000ff0e037210 */ /* 0x000fe20007ffe1ff */
[----:B------:R-:W-:Y:S01]  /*0730*/  IMAD.MOV.U32 R2, RZ, RZ, RZ ;  /* 0x000000ffff027224 */ /* 0x000fe200078e00ff */
[----:B------:R-:W-:-:S05]  /*0740*/  DMUL.RP R6, R12, R6 ;  /* 0x000000060c067228 */ /* 0x000fca0000008000 */
[----:B------:R-:W-:-:S05]  /*0750*/  DFMA R2, R10, -R2, R12 ;  /* 0x800000020a02722b */ /* 0x000fca000000000c */
[----:B------:R-:W-:Y:S02]  /*0760*/  LOP3.LUT R9, R7, R9, RZ, 0x3c, !PT ;  /* 0x0000000907097212 */ /* 0x000fe400078e3cff */
[----:B------:R-:W-:-:S04]  /*0770*/  IADD3 R2, PT, PT, -R14, -0x43300000, RZ ;  /* 0xbcd000000e027810 */ /* 0x000fc80007ffe1ff */
[----:B------:R-:W-:-:S04]  /*0780*/  FSETP.NEU.AND P0, PT, |R3|, R2, PT ;  /* 0x000000020300720b */ /* 0x000fc80003f0d200 */
[----:B------:R-:W-:Y:S02]  /*0790*/  FSEL R10, R6, R10, !P0 ;  /* 0x0000000a060a7208 */ /* 0x000fe40004000000 */
[----:B------:R-:W-:Y:S01]  /*07a0*/  FSEL R11, R9, R11, !P0 ;  /* 0x0000000b090b7208 */ /* 0x000fe20004000000 */
[----:B------:R-:W-:Y:S06]  /*07b0*/  BRA `(.L_x_8) ;  /* 0x0000000000447947 */ /* 0x000fec0003800000 */
.L_x_7:
[----:B------:R-:W-:-:S14]  /*07c0*/  DSETP.NAN.AND P0, PT, R6, R6, PT ;  /* 0x000000060600722a */ /* 0x000fdc0003f08000 */
[----:B------:R-:W-:Y:S05]  /*07d0*/  @P0 BRA `(.L_x_9) ;  /* 0x0000000000340947 */ /* 0x000fea0003800000 */
[----:B------:R-:W-:Y:S01]  /*07e0*/  ISETP.NE.AND P0, PT, R18, R19, PT ;  /* 0x000000131200720c */ /* 0x000fe20003f05270 */
[----:B------:R-:W-:Y:S02]  /*07f0*/  IMAD.MOV.U32 R10, RZ, RZ, 0x0 ;  /* 0x00000000ff0a7424 */ /* 0x000fe400078e00ff */
[----:B------:R-:W-:-:S10]  /*0800*/  IMAD.MOV.U32 R11, RZ, RZ, -0x80000 ;  /* 0xfff80000ff0b7424 */ /* 0x000fd400078e00ff */
[----:B------:R-:W-:Y:S05]  /*0810*/  @!P0 BRA `(.L_x_8) ;  /* 0x00000000002c8947 */ /* 0x000fea0003800000 */
[----:B------:R-:W-:Y:S02]  /*0820*/  ISETP.NE.AND P0, PT, R18, 0x7ff00000, PT ;  /* 0x7ff000001200780c */ /* 0x000fe40003f05270 */
[----:B------:R-:W-:Y:S02]  /*0830*/  LOP3.LUT R6, R7, 0x40180000, RZ, 0x3c, !PT ;  /* 0x4018000007067812 */ /* 0x000fe400078e3cff */
[----:B------:R-:W-:Y:S02]  /*0840*/  ISETP.EQ.OR P0, PT, R19, RZ, !P0 ;  /* 0x000000ff1300720c */ /* 0x000fe40004702670 */
[----:B------:R-:W-:-:S11]  /*0850*/  LOP3.LUT R11, R6, 0x80000000, RZ, 0xc0, !PT ;  /* 0x80000000060b7812 */ /* 0x000fd600078ec0ff */
[----:B------:R-:W-:Y:S01]  /*0860*/  @P0 LOP3.LUT R2, R11, 0x7ff00000, RZ, 0xfc, !PT ;  /* 0x7ff000000b020812 */ /* 0x000fe200078efcff */
[----:B------:R-:W-:Y:S02]  /*0870*/  @!P0 IMAD.MOV.U32 R10, RZ, RZ, RZ ;  /* 0x000000ffff0a8224 */ /* 0x000fe400078e00ff */
[----:B------:R-:W-:Y:S01]  /*0880*/  @P0 IMAD.MOV.U32 R10, RZ, RZ, RZ ;  /* 0x000000ffff0a0224 */ /* 0x000fe200078e00ff */
[----:B------:R-:W-:Y:S01]  /*0890*/  @P0 MOV R11, R2 ;  /* 0x00000002000b0202 */ /* 0x000fe20000000f00 */
[----:B------:R-:W-:Y:S06]  /*08a0*/  BRA `(.L_x_8) ;  /* 0x0000000000087947 */ /* 0x000fec0003800000 */
.L_x_9:
[----:B------:R-:W-:Y:S01]  /*08b0*/  LOP3.LUT R11, R7, 0x80000, RZ, 0xfc, !PT ;  /* 0x00080000070b7812 */ /* 0x000fe200078efcff */
[----:B------:R-:W-:-:S07]  /*08c0*/  IMAD.MOV.U32 R10, RZ, RZ, R6 ;  /* 0x000000ffff0a7224 */ /* 0x000fce00078e0006 */
.L_x_8:
[----:B------:R-:W-:Y:S05]  /*08d0*/  BSYNC.RECONVERGENT B1 ;  /* 0x0000000000017941 */ /* 0x000fea0003800200 */
.L_x_6:
[----:B------:R-:W-:Y:S02]  /*08e0*/  IMAD.MOV.U32 R2, RZ, RZ, R0 ;  /* 0x000000ffff027224 */ /* 0x000fe400078e0000 */
[----:B------:R-:W-:-:S04]  /*08f0*/  IMAD.MOV.U32 R3, RZ, RZ, 0x0 ;  /* 0x00000000ff037424 */ /* 0x000fc800078e00ff */
[----:B------:R-:W-:Y:S05]  /*0900*/  RET.REL.NODEC R2 `(_Z19gauss_seidel_kernelPdS_i) ;  /* 0xfffffff402bc7950 */ /* 0x000fea0003c3ffff */
.L_x_10:
        /* <DEDUP_REMOVED lines=15> */
.L_x_11:


//--------------------- .nv.shared._Z9reductionPdS_ --------------------------
	.section	.nv.shared._Z9reductionPdS_,"aw",@nobits
	.sectionflags	@""
	.align	8
.nv.shared._Z9reductionPdS_:
	.zero		5120


//--------------------- .nv.shared.reserved.0     --------------------------
	.section	.nv.shared.reserved.0,"aw",@nobits
	.weak		__nv_reservedSMEM_offset_0_alias
	.size		__nv_reservedSMEM_offset_0_alias, 0, 64
	.other		__nv_reservedSMEM_offset_0_alias,@"STO_CUDA_RESERVED_SHARED STV_DEFAULT"
__nv_reservedSMEM_offset_0_alias:
	.zero		0
	.zero		64


//--------------------- .nv.constant0._Z9reductionPdS_ --------------------------
	.section	.nv.constant0._Z9reductionPdS_,"a",@progbits
	.sectionflags	@""
	.align	4
.nv.constant0._Z9reductionPdS_:
	.zero		912


//--------------------- .nv.constant0._Z20residual_norm_kernelPdS_S_ --------------------------
	.section	.nv.constant0._Z20residual_norm_kernelPdS_S_,"a",@progbits
	.sectionflags	@""
	.align	4
.nv.constant0._Z20residual_norm_kernelPdS_S_:
	.zero		920


//--------------------- .nv.constant0._Z19gauss_seidel_kernelPdS_i --------------------------
	.section	.nv.constant0._Z19gauss_seidel_kernelPdS_i,"a",@progbits
	.sectionflags	@""
	.align	4
.nv.constant0._Z19gauss_seidel_kernelPdS_i:
	.zero		916


//--------------------- SYMBOLS --------------------------

	.type		.nv.reservedSmem.offset0,@object
	.size		.nv.reservedSmem.offset0,0x4
	.type		.nv.reservedSmem.cap,@object
	.size		.nv.reservedSmem.cap,0x4
